//
// Generated by NVIDIA NVVM Compiler
//
// Compiler Build ID: CL-36424714
// Cuda compilation tools, release 13.0, V13.0.88
// Based on NVVM 20.0.0
//

.version 9.0
.target sm_100
.address_size 64

	// .globl	_Z9grayScalePj

.visible .entry _Z9grayScalePj(
	.param .u64 .ptr .align 1 _Z9grayScalePj_param_0
)
{
	.reg .b16 	%rs<3>;
	.reg .b32 	%r<19>;
	.reg .b64 	%rd<5>;

	ld.param.u64 	%rd1, [_Z9grayScalePj_param_0];
	cvta.to.global.u64 	%rd2, %rd1;
	mov.u32 	%r1, %tid.x;
	mov.u32 	%r2, %ctaid.x;
	mov.u32 	%r3, %ntid.x;
	mad.lo.s32 	%r4, %r2, %r3, %r1;
	mul.wide.s32 	%rd3, %r4, 4;
	add.s64 	%rd4, %rd2, %rd3;
	ld.global.u32 	%r5, [%rd4];
	and.b32  	%r6, %r5, 255;
	shr.u32 	%r7, %r5, 8;
	and.b32  	%r8, %r7, 255;
	add.s32 	%r9, %r8, %r6;
	shr.u32 	%r10, %r5, 16;
	and.b32  	%r11, %r10, 255;
	add.s32 	%r12, %r9, %r11;
	cvt.u16.u32 	%rs1, %r12;
	mul.hi.u16 	%rs2, %rs1, 21846;
	cvt.u32.u16 	%r13, %rs2;
	shl.b32 	%r14, %r13, 16;
	mul.wide.u16 	%r15, %rs2, 256;
	or.b32  	%r16, %r15, %r14;
	or.b32  	%r17, %r16, %r13;
	or.b32  	%r18, %r17, -16777216;
	st.global.u32 	[%rd4], %r18;
	ret;

}


// ===== COMPILED SASS (sm_100) =====

	.target	sm_100

	.elftype	@"ET_EXEC"


//--------------------- .note.nv.tkinfo           --------------------------
	.section	.note.nv.tkinfo,"",@"SHT_NOTE"
	.sectionflags	@"SHF_NOTE_NV_TKINFO"
	.tkinfo
        /*0018*/ 	.word	0x00000002
        /*0030*/ 	.string	""
        /*0030*/ 	.string	"ptxas"
        /*0030*/ 	.string	"Cuda compilation tools, release 13.0, V13.0.88"
        /*0030*/ 	.string	"Build cuda_13.0.r13.0/compiler.36424714_0"
        /*0030*/ 	.string	"-arch sm_100 -m 64 "



//--------------------- .note.nv.cuinfo           --------------------------
	.section	.note.nv.cuinfo,"",@"SHT_NOTE"
	.sectionflags	@"SHF_NOTE_NV_CUINFO"
        /*0018*/ 	.short	0x0002
        /*001a*/ 	.short	0x0064
        /*001c*/ 	.short	0x0082
	.zero		2


//--------------------- .nv.info                  --------------------------
	.section	.nv.info,"",@"SHT_CUDA_INFO"
	.align	4


	//----- nvinfo : EIATTR_REGCOUNT
	.align		4
        /*0000*/ 	.byte	0x04, 0x2f
        /*0002*/ 	.short	(.L_1 - .L_0)
	.align		4
.L_0:
        /*0004*/ 	.word	index@(_Z9grayScalePj)
        /*0008*/ 	.word	0x00000009


	//----- nvinfo : EIATTR_FRAME_SIZE
	.align		4
.L_1:
        /*000c*/ 	.byte	0x04, 0x11
        /*000e*/ 	.short	(.L_3 - .L_2)
	.align		4
.L_2:
        /*0010*/ 	.word	index@(_Z9grayScalePj)
        /*0014*/ 	.word	0x00000000


	//----- nvinfo : EIATTR_MIN_STACK_SIZE
	.align		4
.L_3:
        /*0018*/ 	.byte	0x04, 0x12
        /*001a*/ 	.short	(.L_5 - .L_4)
	.align		4
.L_4:
        /*001c*/ 	.word	index@(_Z9grayScalePj)
        /*0020*/ 	.word	0x00000000
.L_5:


//--------------------- .nv.compat                --------------------------
	.section	.nv.compat,"",@"SHT_CUDA_COMPAT_INFO"
	.align	4
        /*0000*/ 	.byte	0x02, 0x09, 0x00, 0x00, 0x02, 0x02, 0x01, 0x00, 0x02, 0x05, 0x05, 0x00, 0x03, 0x07, 0x01, 0x01
        /*0010*/ 	.byte	0x02, 0x03, 0x00, 0x00, 0x02, 0x06, 0x01, 0x00, 0x04, 0x0b, 0x08, 0x00, 0x09, 0x00, 0x00, 0x00
        /*0020*/ 	.byte	0x00, 0x00, 0x00, 0x00


//--------------------- .nv.info._Z9grayScalePj   --------------------------
	.section	.nv.info._Z9grayScalePj,"",@"SHT_CUDA_INFO"
	.sectionflags	@""
	.align	4


	//----- nvinfo : EIATTR_CUDA_API_VERSION
	.align		4
        /*0000*/ 	.byte	0x04, 0x37
        /*0002*/ 	.short	(.L_7 - .L_6)
.L_6:
        /*0004*/ 	.word	0x00000082


	//----- nvinfo : EIATTR_KPARAM_INFO
	.align		4
.L_7:
        /*0008*/ 	.byte	0x04, 0x17
        /*000a*/ 	.short	(.L_9 - .L_8)
.L_8:
        /*000c*/ 	.word	0x00000000
        /*0010*/ 	.short	0x0000
        /*0012*/ 	.short	0x0000
        /*0014*/ 	.byte	0x00, 0xf5, 0x21, 0x00


	//----- nvinfo : EIATTR_SPARSE_MMA_MASK
	.align		4
.L_9:
        /*0018*/ 	.byte	0x03, 0x50
        /*001a*/ 	.short	0x0000


	//----- nvinfo : EIATTR_MAXREG_COUNT
	.align		4
        /*001c*/ 	.byte	0x03, 0x1b
        /*001e*/ 	.short	0x00ff


	//----- nvinfo : EIATTR_MERCURY_ISA_VERSION
	.align		4
        /*0020*/ 	.byte	0x03, 0x5f
        /*0022*/ 	.short	0x0101


	//----- nvinfo : EIATTR_VRC_CTA_INIT_COUNT
	.align		4
        /*0024*/ 	.byte	0x02, 0x4a
	.zero		1
	.zero		1


	//----- nvinfo : EIATTR_EXIT_INSTR_OFFSETS
	.align		4
        /*0028*/ 	.byte	0x04, 0x1c
        /*002a*/ 	.short	(.L_11 - .L_10)


	//   ....[0]....
.L_10:
        /*002c*/ 	.word	0x00000160


	//----- nvinfo : EIATTR_CBANK_PARAM_SIZE
	.align		4
.L_11:
        /*0030*/ 	.byte	0x03, 0x19
        /*0032*/ 	.short	0x0008


	//----- nvinfo : EIATTR_PARAM_CBANK
	.align		4
        /*0034*/ 	.byte	0x04, 0x0a
        /*0036*/ 	.short	(.L_13 - .L_12)
	.align		4
.L_12:
        /*0038*/ 	.word	index@(.nv.constant0._Z9grayScalePj)
        /*003c*/ 	.short	0x0380
        /*003e*/ 	.short	0x0008


	//----- nvinfo : EIATTR_SW_WAR
	.align		4
.L_13:
        /*0040*/ 	.byte	0x04, 0x36
        /*0042*/ 	.short	(.L_15 - .L_14)
.L_14:
        /*0044*/ 	.word	0x00000008
.L_15:


//--------------------- .nv.callgraph             --------------------------
	.section	.nv.callgraph,"",@"SHT_CUDA_CALLGRAPH"
	.align	4
	.sectionentsize	8
	.align		4
        /*0000*/ 	.word	0x00000000
	.align		4
        /*0004*/ 	.word	0xffffffff
	.align		4
        /*0008*/ 	.word	0x00000000
	.align		4
        /*000c*/ 	.word	0xfffffffe
	.align		4
        /*0010*/ 	.word	0x00000000
	.align		4
        /*0014*/ 	.word	0xfffffffd
	.align		4
        /*0018*/ 	.word	0x00000000
	.align		4
        /*001c*/ 	.word	0xfffffffc


//--------------------- .text._Z9grayScalePj      --------------------------
	.section	.text._Z9grayScalePj,"ax",@progbits
	.align	128
        .global         _Z9grayScalePj
        .type           _Z9grayScalePj,@function
        .size           _Z9grayScalePj,(.L_x_1 - _Z9grayScalePj)
        .other          _Z9grayScalePj,@"STO_CUDA_ENTRY STV_DEFAULT"
_Z9grayScalePj:
.text._Z9grayScalePj:
[----:B------:R-:W-:Y:S01]  /*0000*/  LDC R1, c[0x0][0x37c] ;  /* 0x0000df00ff017b82 */ /* 0x000fe20000000800 */
[----:B------:R-:W0:Y:S07]  /*0010*/  S2R R5, SR_TID.X ;  /* 0x0000000000057919 */ /* 0x000e2e0000002100 */
[----:B------:R-:W0:Y:S01]  /*0020*/  S2UR UR6, SR_CTAID.X ;  /* 0x00000000000679c3 */ /* 0x000e220000002500 */
[----:B------:R-:W1:Y:S07]  /*0030*/  LDCU.64 UR4, c[0x0][0x358] ;  /* 0x00006b00ff0477ac */ /* 0x000e6e0008000a00 */
[----:B------:R-:W0:Y:S08]  /*0040*/  LDC R0, c[0x0][0x360] ;  /* 0x0000d800ff007b82 */ /* 0x000e300000000800 */
[----:B------:R-:W2:Y:S01]  /*0050*/  LDC.64 R2, c[0x0][0x380] ;  /* 0x0000e000ff027b82 */ /* 0x000ea20000000a00 */
[----:B0-----:R-:W-:-:S04]  /*0060*/  IMAD R5, R0, UR6, R5 ;  /* 0x0000000600057c24 */ /* 0x001fc8000f8e0205 */
[----:B--2---:R-:W-:-:S05]  /*0070*/  IMAD.WIDE R2, R5, 0x4, R2 ;  /* 0x0000000405027825 */ /* 0x004fca00078e0202 */
[----:B-1----:R-:W2:Y:S02]  /*0080*/  LDG.E R0, desc[UR4][R2.64] ;  /* 0x0000000402007981 */ /* 0x002ea4000c1e1900 */
[--C-:B--2---:R-:W-:Y:S02]  /*0090*/  SHF.R.U32.HI R4, RZ, 0x8, R0.reuse ;  /* 0x00000008ff047819 */ /* 0x104fe40000011600 */
[----:B------:R-:W-:Y:S02]  /*00a0*/  SHF.R.U32.HI R6, RZ, 0x10, R0 ;  /* 0x00000010ff067819 */ /* 0x000fe40000011600 */
[----:B------:R-:W-:Y:S02]  /*00b0*/  LOP3.LUT R0, R0, 0xff, RZ, 0xc0, !PT ;  /* 0x000000ff00007812 */ /* 0x000fe400078ec0ff */
[----:B------:R-:W-:Y:S02]  /*00c0*/  LOP3.LUT R5, R4, 0xff, RZ, 0xc0, !PT ;  /* 0x000000ff04057812 */ /* 0x000fe400078ec0ff */
[----:B------:R-:W-:-:S04]  /*00d0*/  LOP3.LUT R6, R6, 0xff, RZ, 0xc0, !PT ;  /* 0x000000ff06067812 */ /* 0x000fc800078ec0ff */
[----:B------:R-:W-:-:S05]  /*00e0*/  IADD3 R0, PT, PT, R6, R5, R0 ;  /* 0x0000000506007210 */ /* 0x000fca0007ffe000 */
[----:B------:R-:W-:-:S05]  /*00f0*/  IMAD R0, R0, 0x5556, RZ ;  /* 0x0000555600007824 */ /* 0x000fca00078e02ff */
[----:B------:R-:W-:-:S05]  /*0100*/  SHF.R.U32.HI R0, RZ, 0x10, R0 ;  /* 0x00000010ff007819 */ /* 0x000fca0000011600 */
[C---:B------:R-:W-:Y:S02]  /*0110*/  IMAD.U32 R5, R0.reuse, 0x10000, RZ ;  /* 0x0001000000057824 */ /* 0x040fe400078e00ff */
[----:B------:R-:W-:-:S05]  /*0120*/  IMAD.SHL.U32 R4, R0, 0x100, RZ ;  /* 0x0000010000047824 */ /* 0x000fca00078e00ff */
[----:B------:R-:W-:-:S04]  /*0130*/  LOP3.LUT R4, R0, R4, R5, 0xfe, !PT ;  /* 0x0000000400047212 */ /* 0x000fc800078efe05 */
[----:B------:R-:W-:-:S05]  /*0140*/  LOP3.LUT R5, R4, 0xff000000, RZ, 0xfc, !PT ;  /* 0xff00000004057812 */ /* 0x000fca00078efcff */
[----:B------:R-:W-:Y:S01]  /*0150*/  STG.E desc[UR4][R2.64], R5 ;  /* 0x0000000502007986 */ /* 0x000fe2000c101904 */
[----:B------:R-:W-:Y:S05]  /*0160*/  EXIT ;  /* 0x000000000000794d */ /* 0x000fea0003800000 */
.L_x_0:
[----:B------:R-:W-:-:S00]  /*0170*/  BRA `(.L_x_0) ;  /* 0xfffffffc00fc7947 */ /* 0x000fc0000383ffff */
[----:B------:R-:W-:-:S00]  /*0180*/  NOP ;  /* 0x0000000000007918 */ /* 0x000fc00000000000 */
[----:B------:R-:W-:-:S00]  /*0190*/  NOP ;  /* 0x0000000000007918 */ /* 0x000fc00000000000 */
[----:B------:R-:W-:-:S00]  /*01a0*/  NOP ;  /* 0x0000000000007918 */ /* 0x000fc00000000000 */
[----:B------:R-:W-:-:S00]  /*01b0*/  NOP ;  /* 0x0000000000007918 */ /* 0x000fc00000000000 */
[----:B------:R-:W-:-:S00]  /*01c0*/  NOP ;  /* 0x0000000000007918 */ /* 0x000fc00000000000 */
[----:B------:R-:W-:-:S00]  /*01d0*/  NOP ;  /* 0x0000000000007918 */ /* 0x000fc00000000000 */
[----:B------:R-:W-:-:S00]  /*01e0*/  NOP ;  /* 0x0000000000007918 */ /* 0x000fc00000000000 */
[----:B------:R-:W-:-:S00]  /*01f0*/  NOP ;  /* 0x0000000000007918 */ /* 0x000fc00000000000 */
.L_x_1:


//--------------------- .nv.shared.reserved.0     --------------------------
	.section	.nv.shared.reserved.0,"aw",@nobits
	.weak		__nv_reservedSMEM_offset_0_alias
	.size		__nv_reservedSMEM_offset_0_alias, 0, 64
	.other		__nv_reservedSMEM_offset_0_alias,@"STO_CUDA_RESERVED_SHARED STV_DEFAULT"
__nv_reservedSMEM_offset_0_alias:
	.zero		0
	.zero		64


//--------------------- .nv.constant0._Z9grayScalePj --------------------------
	.section	.nv.constant0._Z9grayScalePj,"a",@progbits
	.sectionflags	@""
	.align	4
.nv.constant0._Z9grayScalePj:
	.zero		904


//--------------------- SYMBOLS --------------------------

	.type		.nv.reservedSmem.offset0,@object
	.size		.nv.reservedSmem.offset0,0x4
